//
// Generated by NVIDIA NVVM Compiler
//
// Compiler Build ID: CL-36424714
// Cuda compilation tools, release 13.0, V13.0.88
// Based on NVVM 20.0.0
//

.version 9.0
.target sm_100
.address_size 64

	// .globl	_Z13vector_squarev
.extern .func  (.param .b32 func_retval0) vprintf
(
	.param .b64 vprintf_param_0,
	.param .b64 vprintf_param_1
)
;
.global .align 1 .b8 $str[20] = {73, 32, 97, 109, 32, 102, 114, 111, 109, 32, 116, 104, 114, 101, 97, 100, 32, 48, 10};
.global .align 1 .b8 $str$1[22] = {73, 32, 97, 109, 32, 102, 114, 111, 109, 32, 116, 104, 114, 101, 97, 100, 32, 52, 48, 32, 10};
.global .align 1 .b8 $str$2[15] = {87, 97, 105, 116, 32, 105, 115, 32, 111, 118, 101, 114, 33, 10};
.global .align 1 .b8 $str$3[38] = {73, 32, 97, 109, 32, 97, 102, 116, 101, 114, 32, 103, 114, 105, 100, 46, 115, 121, 110, 99, 40, 41, 32, 102, 114, 111, 109, 32, 116, 104, 114, 101, 97, 100, 32, 48, 10};
.global .align 1 .b8 $str$4[40] = {73, 32, 97, 109, 32, 97, 102, 116, 101, 114, 32, 103, 114, 105, 100, 46, 115, 121, 110, 99, 40, 41, 32, 102, 114, 111, 109, 32, 116, 104, 114, 101, 97, 100, 32, 52, 48, 32, 10};

.visible .entry _Z13vector_squarev()
{
	.reg .pred 	%p<10>;
	.reg .b32 	%r<36>;
	.reg .b64 	%rd<23>;

	// begin inline asm
	mov.u32 %r5, %envreg2;
	// end inline asm
	cvt.u64.u32 	%rd5, %r5;
	// begin inline asm
	mov.u32 %r6, %envreg1;
	// end inline asm
	cvt.u64.u32 	%rd6, %r6;
	shl.b64 	%rd7, %rd6, 32;
	or.b64  	%rd1, %rd7, %rd5;
	mov.u32 	%r1, %ctaid.x;
	mov.u32 	%r7, %ntid.x;
	mov.u32 	%r2, %tid.x;
	mad.lo.s32 	%r3, %r1, %r7, %r2;
	setp.eq.s32 	%p1, %r3, 40;
	@%p1 bra 	$L__BB0_3;
	setp.ne.s32 	%p2, %r3, 0;
	@%p2 bra 	$L__BB0_6;
	mov.u64 	%rd15, $str;
	cvta.global.u64 	%rd16, %rd15;
	{ // callseq 2, 0
	.param .b64 param0;
	st.param.b64 	[param0], %rd16;
	.param .b64 param1;
	st.param.b64 	[param1], 0;
	.param .b32 retval0;
	call.uni (retval0), 
	vprintf, 
	(
	param0, 
	param1
	);
	ld.param.b32 	%r12, [retval0];
	} // callseq 2
	bra.uni 	$L__BB0_6;
$L__BB0_3:
	mov.u64 	%rd9, $str$1;
	cvta.global.u64 	%rd10, %rd9;
	{ // callseq 0, 0
	.param .b64 param0;
	st.param.b64 	[param0], %rd10;
	.param .b64 param1;
	st.param.b64 	[param1], 0;
	.param .b32 retval0;
	call.uni (retval0), 
	vprintf, 
	(
	param0, 
	param1
	);
	ld.param.b32 	%r8, [retval0];
	} // callseq 0
	// begin inline asm
	mov.u64 	%rd8, %clock64;
	// end inline asm
$L__BB0_4:
	// begin inline asm
	mov.u64 	%rd11, %clock64;
	// end inline asm
	sub.s64 	%rd12, %rd11, %rd8;
	setp.lt.u64 	%p3, %rd12, 32000000000;
	@%p3 bra 	$L__BB0_4;
	mov.u64 	%rd13, $str$2;
	cvta.global.u64 	%rd14, %rd13;
	{ // callseq 1, 0
	.param .b64 param0;
	st.param.b64 	[param0], %rd14;
	.param .b64 param1;
	st.param.b64 	[param1], 0;
	.param .b32 retval0;
	call.uni (retval0), 
	vprintf, 
	(
	param0, 
	param1
	);
	ld.param.b32 	%r10, [retval0];
	} // callseq 1
$L__BB0_6:
	setp.ne.s64 	%p4, %rd1, 0;
	@%p4 bra 	$L__BB0_8;
	// begin inline asm
	trap;
	// end inline asm
$L__BB0_8:
	barrier.sync 	0;
	mov.u32 	%r14, %tid.y;
	add.s32 	%r15, %r2, %r14;
	mov.u32 	%r16, %tid.z;
	or.b32  	%r17, %r15, %r16;
	setp.ne.s32 	%p5, %r17, 0;
	@%p5 bra 	$L__BB0_11;
	add.s64 	%rd17, %rd1, 4;
	mov.u32 	%r20, %nctaid.x;
	mov.u32 	%r21, %nctaid.y;
	mul.lo.s32 	%r22, %r20, %r21;
	mov.u32 	%r23, %nctaid.z;
	mul.lo.s32 	%r24, %r22, %r23;
	mov.u32 	%r25, %ctaid.y;
	add.s32 	%r26, %r1, %r25;
	mov.u32 	%r27, %ctaid.z;
	neg.s32 	%r28, %r27;
	setp.eq.s32 	%p6, %r26, %r28;
	sub.s32 	%r29, -2147483647, %r24;
	selp.b32 	%r19, %r29, 1, %p6;
	// begin inline asm
	atom.add.release.gpu.u32 %r18,[%rd17],%r19;
	// end inline asm
$L__BB0_10:
	// begin inline asm
	ld.acquire.gpu.u32 %r30,[%rd17];
	// end inline asm
	xor.b32  	%r31, %r30, %r18;
	setp.gt.s32 	%p7, %r31, -1;
	@%p7 bra 	$L__BB0_10;
$L__BB0_11:
	barrier.sync 	0;
	setp.eq.s32 	%p8, %r3, 40;
	@%p8 bra 	$L__BB0_14;
	setp.ne.s32 	%p9, %r3, 0;
	@%p9 bra 	$L__BB0_15;
	mov.u64 	%rd21, $str$3;
	cvta.global.u64 	%rd22, %rd21;
	{ // callseq 4, 0
	.param .b64 param0;
	st.param.b64 	[param0], %rd22;
	.param .b64 param1;
	st.param.b64 	[param1], 0;
	.param .b32 retval0;
	call.uni (retval0), 
	vprintf, 
	(
	param0, 
	param1
	);
	ld.param.b32 	%r34, [retval0];
	} // callseq 4
	bra.uni 	$L__BB0_15;
$L__BB0_14:
	mov.u64 	%rd19, $str$4;
	cvta.global.u64 	%rd20, %rd19;
	{ // callseq 3, 0
	.param .b64 param0;
	st.param.b64 	[param0], %rd20;
	.param .b64 param1;
	st.param.b64 	[param1], 0;
	.param .b32 retval0;
	call.uni (retval0), 
	vprintf, 
	(
	param0, 
	param1
	);
	ld.param.b32 	%r32, [retval0];
	} // callseq 3
$L__BB0_15:
	ret;

}


// ===== COMPILED SASS (sm_100) =====

	.target	sm_100

	.elftype	@"ET_EXEC"


//--------------------- .note.nv.tkinfo           --------------------------
	.section	.note.nv.tkinfo,"",@"SHT_NOTE"
	.sectionflags	@"SHF_NOTE_NV_TKINFO"
	.tkinfo
        /*0018*/ 	.word	0x00000002
        /*0030*/ 	.string	""
        /*0030*/ 	.string	"ptxas"
        /*0030*/ 	.string	"Cuda compilation tools, release 13.0, V13.0.88"
        /*0030*/ 	.string	"Build cuda_13.0.r13.0/compiler.36424714_0"
        /*0030*/ 	.string	"-arch sm_100 -m 64 "



//--------------------- .note.nv.cuinfo           --------------------------
	.section	.note.nv.cuinfo,"",@"SHT_NOTE"
	.sectionflags	@"SHF_NOTE_NV_CUINFO"
        /*0018*/ 	.short	0x0002
        /*001a*/ 	.short	0x0064
        /*001c*/ 	.short	0x0082
	.zero		2


//--------------------- .nv.info                  --------------------------
	.section	.nv.info,"",@"SHT_CUDA_INFO"
	.align	4


	//----- nvinfo : EIATTR_REGCOUNT
	.align		4
        /*0000*/ 	.byte	0x04, 0x2f
        /*0002*/ 	.short	(.L_6 - .L_5)
	.align		4
.L_5:
        /*0004*/ 	.word	index@(_Z13vector_squarev)
        /*0008*/ 	.word	0x00000018


	//----- nvinfo : EIATTR_FRAME_SIZE
	.align		4
.L_6:
        /*000c*/ 	.byte	0x04, 0x11
        /*000e*/ 	.short	(.L_8 - .L_7)
	.align		4
.L_7:
        /*0010*/ 	.word	index@(_Z13vector_squarev)
        /*0014*/ 	.word	0x00000000


	//----- nvinfo : EIATTR_MIN_STACK_SIZE
	.align		4
.L_8:
        /*0018*/ 	.byte	0x04, 0x12
        /*001a*/ 	.short	(.L_10 - .L_9)
	.align		4
.L_9:
        /*001c*/ 	.word	index@(_Z13vector_squarev)
        /*0020*/ 	.word	0x00000000
.L_10:


//--------------------- .nv.compat                --------------------------
	.section	.nv.compat,"",@"SHT_CUDA_COMPAT_INFO"
	.align	4
        /*0000*/ 	.byte	0x02, 0x09, 0x00, 0x00, 0x02, 0x02, 0x01, 0x00, 0x02, 0x05, 0x05, 0x00, 0x03, 0x07, 0x01, 0x01
        /*0010*/ 	.byte	0x02, 0x03, 0x00, 0x00, 0x02, 0x06, 0x01, 0x00, 0x04, 0x0b, 0x08, 0x00, 0x09, 0x00, 0x00, 0x00
        /*0020*/ 	.byte	0x00, 0x00, 0x00, 0x00


//--------------------- .nv.info._Z13vector_squarev --------------------------
	.section	.nv.info._Z13vector_squarev,"",@"SHT_CUDA_INFO"
	.sectionflags	@""
	.align	4


	//----- nvinfo : EIATTR_CUDA_API_VERSION
	.align		4
        /*0000*/ 	.byte	0x04, 0x37
        /*0002*/ 	.short	(.L_12 - .L_11)
.L_11:
        /*0004*/ 	.word	0x00000082


	//----- nvinfo : EIATTR_SPARSE_MMA_MASK
	.align		4
.L_12:
        /*0008*/ 	.byte	0x03, 0x50
        /*000a*/ 	.short	0x0000


	//----- nvinfo : EIATTR_MAXREG_COUNT
	.align		4
        /*000c*/ 	.byte	0x03, 0x1b
        /*000e*/ 	.short	0x00ff


	//----- nvinfo : EIATTR_NUM_BARRIERS
	.align		4
        /*0010*/ 	.byte	0x02, 0x4c
        /*0012*/ 	.byte	0x01
	.zero		1


	//----- nvinfo : EIATTR_EXTERNS
	.align		4
        /*0014*/ 	.byte	0x04, 0x0f
        /*0016*/ 	.short	(.L_14 - .L_13)


	//   ....[0]....
	.align		4
.L_13:
        /*0018*/ 	.word	index@(vprintf)


	//----- nvinfo : EIATTR_MERCURY_ISA_VERSION
	.align		4
.L_14:
        /*001c*/ 	.byte	0x03, 0x5f
        /*001e*/ 	.short	0x0101


	//----- nvinfo : EIATTR_INT_WARP_WIDE_INSTR_OFFSETS
	.align		4
        /*0020*/ 	.byte	0x04, 0x31
        /*0022*/ 	.short	(.L_16 - .L_15)


	//   ....[0]....
.L_15:
        /*0024*/ 	.word	0x00000440


	//   ....[1]....
        /*0028*/ 	.word	0x00000640


	//----- nvinfo : EIATTR_COOP_GROUP_MASK_REGIDS
	.align		4
.L_16:
        /*002c*/ 	.byte	0x04, 0x29
        /*002e*/ 	.short	(.L_18 - .L_17)


	//   ....[0]....
.L_17:
        /*0030*/ 	.word	0xffffffff


	//   ....[1]....
        /*0034*/ 	.word	0xffffffff


	//   ....[2]....
        /*0038*/ 	.word	0x0500000f


	//   ....[3]....
        /*003c*/ 	.word	0x0500000f


	//----- nvinfo : EIATTR_COOP_GROUP_INSTR_OFFSETS
	.align		4
.L_18:
        /*0040*/ 	.byte	0x04, 0x28
        /*0042*/ 	.short	(.L_20 - .L_19)


	//   ....[0]....
.L_19:
        /*0044*/ 	.word	0x00000390


	//   ....[1]....
        /*0048*/ 	.word	0x00000710


	//   ....[2]....
        /*004c*/ 	.word	0x000008e0


	//   ....[3]....
        /*0050*/ 	.word	0x00000990


	//----- nvinfo : EIATTR_VRC_CTA_INIT_COUNT
	.align		4
.L_20:
        /*0054*/ 	.byte	0x02, 0x4a
	.zero		1
	.zero		1


	//----- nvinfo : EIATTR_SYSCALL_OFFSETS
	.align		4
        /*0058*/ 	.byte	0x04, 0x46
        /*005a*/ 	.short	(.L_22 - .L_21)


	//   ....[0]....
.L_21:
        /*005c*/ 	.word	0x00000190


	//   ....[1]....
        /*0060*/ 	.word	0x00000220


	//   ....[2]....
        /*0064*/ 	.word	0x00000310


	//   ....[3]....
        /*0068*/ 	.word	0x000007d0


	//   ....[4]....
        /*006c*/ 	.word	0x00000860


	//----- nvinfo : EIATTR_EXIT_INSTR_OFFSETS
	.align		4
.L_22:
        /*0070*/ 	.byte	0x04, 0x1c
        /*0072*/ 	.short	(.L_24 - .L_23)


	//   ....[0]....
.L_23:
        /*0074*/ 	.word	0x00000750


	//   ....[1]....
        /*0078*/ 	.word	0x000007e0


	//   ....[2]....
        /*007c*/ 	.word	0x00000870


	//----- nvinfo : EIATTR_CRS_STACK_SIZE
	.align		4
.L_24:
        /*0080*/ 	.byte	0x04, 0x1e
        /*0082*/ 	.short	(.L_26 - .L_25)
.L_25:
        /*0084*/ 	.word	0x00000000


	//----- nvinfo : EIATTR_SW_WAR
	.align		4
.L_26:
        /*0088*/ 	.byte	0x04, 0x36
        /*008a*/ 	.short	(.L_28 - .L_27)
.L_27:
        /*008c*/ 	.word	0x00000008
.L_28:


//--------------------- .nv.callgraph             --------------------------
	.section	.nv.callgraph,"",@"SHT_CUDA_CALLGRAPH"
	.align	4
	.sectionentsize	8
	.align		4
        /*0000*/ 	.word	0x00000000
	.align		4
        /*0004*/ 	.word	0xffffffff
	.align		4
        /*0008*/ 	.word	index@(_Z13vector_squarev)
	.align		4
        /*000c*/ 	.word	index@(vprintf)
	.align		4
        /*0010*/ 	.word	0x00000000
	.align		4
        /*0014*/ 	.word	0xfffffffe
	.align		4
        /*0018*/ 	.word	0x00000000
	.align		4
        /*001c*/ 	.word	0xfffffffd
	.align		4
        /*0020*/ 	.word	0x00000000
	.align		4
        /*0024*/ 	.word	0xfffffffc


//--------------------- .nv.constant4             --------------------------
	.section	.nv.constant4,"a",@progbits
	.align	8
	.align		8
.nv.constant4:
        /*0000*/ 	.dword	vprintf
	.align		8
        /*0008*/ 	.dword	$str
	.align		8
        /*0010*/ 	.dword	$str$1
	.align		8
        /*0018*/ 	.dword	$str$2
	.align		8
        /*0020*/ 	.dword	$str$3
	.align		8
        /*0028*/ 	.dword	$str$4


//--------------------- .text._Z13vector_squarev  --------------------------
	.section	.text._Z13vector_squarev,"ax",@progbits
	.align	128
        .global         _Z13vector_squarev
        .type           _Z13vector_squarev,@function
        .size           _Z13vector_squarev,(.L_x_21 - _Z13vector_squarev)
        .other          _Z13vector_squarev,@"STO_CUDA_ENTRY STV_DEFAULT"
_Z13vector_squarev:
.text._Z13vector_squarev:
[----:B------:R-:W0:Y:S01]  /*0000*/  LDC R1, c[0x0][0x37c] ;  /* 0x0000df00ff017b82 */ /* 0x000e220000000800 */
[----:B------:R-:W1:Y:S07]  /*0010*/  S2R R17, SR_TID.X ;  /* 0x0000000000117919 */ /* 0x000e6e0000002100 */
[----:B------:R-:W1:Y:S01]  /*0020*/  S2UR UR36, SR_CTAID.X ;  /* 0x00000000002479c3 */ /* 0x000e620000002500 */
[----:B------:R-:W-:-:S05]  /*0030*/  CS2R.32 R16, SR_CgaSize ;  /* 0x0000000000107805 */ /* 0x000fca0000008a00 */
[----:B------:R-:W-:-:S05]  /*0040*/  IMAD R16, R16, -0xa0, RZ ;  /* 0xffffff6010107824 */ /* 0x000fca00078e02ff */
[----:B------:R-:W-:-:S14]  /*0050*/  R2UR UR37, R16 ;  /* 0x00000000102572ca */ /* 0x000fdc00000e0000 */
[----:B------:R-:W2:Y:S01]  /*0060*/  LDCU UR37, c[0x0][UR37+0x258] ;  /* 0x00004b00252577ac */ /* 0x000ea20008000800 */
[----:B------:R-:W-:Y:S01]  /*0070*/  BSSY.RECONVERGENT B6, `(.L_x_0) ;  /* 0x000002b000067945 */ /* 0x000fe20003800200 */
[----:B------:R-:W-:-:S05]  /*0080*/  CS2R.32 R16, SR_CgaSize ;  /* 0x0000000000107805 */ /* 0x000fca0000008a00 */
[----:B------:R-:W-:-:S05]  /*0090*/  IMAD R16, R16, -0xa0, RZ ;  /* 0xffffff6010107824 */ /* 0x000fca00078e02ff */
[----:B------:R-:W-:-:S14]  /*00a0*/  R2UR UR38, R16 ;  /* 0x00000000102672ca */ /* 0x000fdc00000e0000 */
[----:B------:R-:W3:Y:S01]  /*00b0*/  LDCU UR38, c[0x0][UR38+0x254] ;  /* 0x00004a80262677ac */ /* 0x000ee20008000800 */
[----:B------:R-:W1:Y:S02]  /*00c0*/  LDC R16, c[0x0][0x360] ;  /* 0x0000d800ff107b82 */ /* 0x000e640000000800 */
[----:B-1----:R-:W-:-:S05]  /*00d0*/  IMAD R16, R16, UR36, R17 ;  /* 0x0000002410107c24 */ /* 0x002fca000f8e0211 */
[----:B------:R-:W-:-:S13]  /*00e0*/  ISETP.NE.AND P0, PT, R16, 0x28, PT ;  /* 0x000000281000780c */ /* 0x000fda0003f05270 */
[----:B0-23--:R-:W-:Y:S05]  /*00f0*/  @!P0 BRA `(.L_x_1) ;  /* 0x00000000002c8947 */ /* 0x00dfea0003800000 */
[----:B------:R-:W-:-:S13]  /*0100*/  ISETP.NE.AND P0, PT, R16, RZ, PT ;  /* 0x000000ff1000720c */ /* 0x000fda0003f05270 */
[----:B------:R-:W-:Y:S05]  /*0110*/  @P0 BRA `(.L_x_2) ;  /* 0x0000000000800947 */ /* 0x000fea0003800000 */
[----:B------:R-:W-:Y:S01]  /*0120*/  MOV R0, 0x0 ;  /* 0x0000000000007802 */ /* 0x000fe20000000f00 */
[----:B------:R-:W0:Y:S01]  /*0130*/  LDCU.64 UR4, c[0x4][0x8] ;  /* 0x01000100ff0477ac */ /* 0x000e220008000a00 */
[----:B------:R-:W-:Y:S02]  /*0140*/  CS2R R6, SRZ ;  /* 0x0000000000067805 */ /* 0x000fe4000001ff00 */
[----:B------:R1:W2:Y:S01]  /*0150*/  LDC.64 R2, c[0x4][R0] ;  /* 0x0100000000027b82 */ /* 0x0002a20000000a00 */
[----:B0-----:R-:W-:Y:S02]  /*0160*/  IMAD.U32 R4, RZ, RZ, UR4 ;  /* 0x00000004ff047e24 */ /* 0x001fe4000f8e00ff */
[----:B-1----:R-:W-:-:S07]  /*0170*/  IMAD.U32 R5, RZ, RZ, UR5 ;  /* 0x00000005ff057e24 */ /* 0x002fce000f8e00ff */
[----:B------:R-:W-:-:S07]  /*0180*/  LEPC R20, `(.L_x_3) ;  /* 0x000000001014794e */ /* 0x000fce0000000000 */
[----:B--2---:R-:W-:Y:S05]  /*0190*/  CALL.ABS.NOINC R2 ;  /* 0x0000000002007343 */ /* 0x004fea0003c00000 */
.L_x_3:
[----:B------:R-:W-:Y:S05]  /*01a0*/  BRA `(.L_x_2) ;  /* 0x00000000005c7947 */ /* 0x000fea0003800000 */
.L_x_1:
        /* <DEDUP_REMOVED lines=8> */
.L_x_4:
[----:B------:R-:W-:-:S07]  /*0230*/  CS2R R2, SR_CLOCKLO ;  /* 0x0000000000027805 */ /* 0x000fce0000015000 */
.L_x_5:
[----:B------:R-:W-:-:S06]  /*0240*/  CS2R R4, SR_CLOCKLO ;  /* 0x0000000000047805 */ /* 0x000fcc0000015000 */
[----:B------:R-:W-:-:S05]  /*0250*/  IADD3 R0, P0, PT, -R2, R4, RZ ;  /* 0x0000000402007210 */ /* 0x000fca0007f1e1ff */
[----:B------:R-:W-:Y:S01]  /*0260*/  IMAD.X R4, R5, 0x1, ~R3, P0 ;  /* 0x0000000105047824 */ /* 0x000fe200000e0e03 */
[----:B------:R-:W-:-:S04]  /*0270*/  ISETP.GE.U32.AND P0, PT, R0, 0x73594000, PT ;  /* 0x735940000000780c */ /* 0x000fc80003f06070 */
[----:B------:R-:W-:-:S13]  /*0280*/  ISETP.GE.U32.AND.EX P0, PT, R4, 0x7, PT, P0 ;  /* 0x000000070400780c */ /* 0x000fda0003f06100 */
[----:B------:R-:W-:Y:S05]  /*0290*/  @!P0 BRA `(.L_x_5) ;  /* 0xfffffffc00e88947 */ /* 0x000fea000383ffff */
        /* <DEDUP_REMOVED lines=8> */
.L_x_2:
[----:B------:R-:W-:Y:S05]  /*0320*/  BSYNC.RECONVERGENT B6 ;  /* 0x0000000000067941 */ /* 0x000fea0003800200 */
.L_x_0:
[----:B------:R-:W-:-:S04]  /*0330*/  UISETP.NE.U32.AND UP0, UPT, UR37, URZ, UPT ;  /* 0x000000ff2500728c */ /* 0x000fc8000bf05070 */
[----:B------:R-:W-:-:S09]  /*0340*/  UISETP.NE.AND.EX UP0, UPT, UR38, URZ, UPT, UP0 ;  /* 0x000000ff2600728c */ /* 0x000fd2000bf05300 */
[----:B------:R-:W-:Y:S05]  /*0350*/  BRA.U UP0, `(.L_x_6) ;  /* 0x0000000100047547 */ /* 0x000fea000b800000 */
[----:B------:R-:W-:Y:S05]  /*0360*/  BPT.TRAP 0x1 ;  /* 0x000000040000795c */ /* 0x000fea0000300000 */
.L_x_6:
[----:B------:R-:W-:-:S03]  /*0370*/  UMOV UR4, 0xffffffff ;  /* 0xffffffff00047882 */ /* 0x000fc60000000000 */
[----:B------:R-:W-:Y:S05]  /*0380*/  BRA.DIV UR4, `(.L_x_7) ;  /* 0x00000006043c7947 */ /* 0x000fea000b800000 */
[----:B------:R-:W-:Y:S06]  /*0390*/  BAR.SYNC.DEFER_BLOCKING 0x0 ;  /* 0x0000000000007b1d */ /* 0x000fec0000010000 */
.L_x_16:
[----:B------:R-:W0:Y:S01]  /*03a0*/  S2R R0, SR_TID.Y ;  /* 0x0000000000007919 */ /* 0x000e220000002200 */
[----:B------:R-:W-:Y:S01]  /*03b0*/  BSSY B0, `(.L_x_8) ;  /* 0x0000033000007945 */ /* 0x000fe20003800000 */
[----:B------:R-:W1:Y:S01]  /*03c0*/  S2R R2, SR_TID.Z ;  /* 0x0000000000027919 */ /* 0x000e620000002300 */
[----:B0-----:R-:W-:-:S05]  /*03d0*/  IMAD.IADD R17, R17, 0x1, R0 ;  /* 0x0000000111117824 */ /* 0x001fca00078e0200 */
[----:B-1----:R-:W-:-:S13]  /*03e0*/  LOP3.LUT P0, RZ, R17, R2, RZ, 0xfc, !PT ;  /* 0x0000000211ff7212 */ /* 0x002fda000780fcff */
[----:B------:R-:W-:Y:S05]  /*03f0*/  @P0 BRA `(.L_x_9) ;  /* 0x0000000000b80947 */ /* 0x000fea0003800000 */
[----:B------:R-:W0:Y:S01]  /*0400*/  S2R R3, SR_LANEID ;  /* 0x0000000000037919 */ /* 0x000e220000000000 */
[----:B------:R-:W1:Y:S01]  /*0410*/  LDCU UR4, c[0x0][0x370] ;  /* 0x00006e00ff0477ac */ /* 0x000e620008000800 */
[----:B------:R-:W2:Y:S01]  /*0420*/  S2UR UR7, SR_CTAID.Y ;  /* 0x00000000000779c3 */ /* 0x000ea20000002600 */
[----:B------:R-:W-:Y:S01]  /*0430*/  IMAD.U32 R2, RZ, RZ, UR37 ;  /* 0x00000025ff027e24 */ /* 0x000fe2000f8e00ff */
[----:B------:R-:W-:Y:S01]  /*0440*/  VOTEU.ANY UR10, UPT, PT ;  /* 0x00000000000a7886 */ /* 0x000fe200038e0100 */
[----:B------:R-:W3:Y:S01]  /*0450*/  LDCU UR5, c[0x0][0x374] ;  /* 0x00006e80ff0577ac */ /* 0x000ee20008000800 */
[----:B------:R-:W0:Y:S04]  /*0460*/  FLO.U32 R4, UR10 ;  /* 0x0000000a00047d00 */ /* 0x000e2800080e0000 */
[----:B------:R-:W4:Y:S01]  /*0470*/  S2UR UR8, SR_CTAID.Z ;  /* 0x00000000000879c3 */ /* 0x000f220000002700 */
[----:B------:R-:W5:Y:S03]  /*0480*/  LDCU UR6, c[0x0][0x378] ;  /* 0x00006f00ff0677ac */ /* 0x000f660008000800 */
[----:B------:R-:W5:Y:S04]  /*0490*/  POPC R0, UR10 ;  /* 0x0000000a00007d09 */ /* 0x000f680008000000 */
[----:B------:R-:W5:Y:S01]  /*04a0*/  LDC.64 R8, c[0x0][0x358] ;  /* 0x0000d600ff087b82 */ /* 0x000f620000000a00 */
[----:B-1----:R-:W-:-:S02]  /*04b0*/  UIADD3 UR9, UPT, UPT, URZ, -UR4, URZ ;  /* 0x80000004ff097290 */ /* 0x002fc4000fffe0ff */
[----:B--2---:R-:W-:-:S05]  /*04c0*/  UIADD3 UR4, UPT, UPT, UR36, UR7, URZ ;  /* 0x0000000724047290 */ /* 0x004fca000fffe0ff */
[----:B------:R-:W-:Y:S02]  /*04d0*/  UMOV UR7, UR9 ;  /* 0x0000000900077c82 */ /* 0x000fe40008000000 */
[----:B---3--:R-:W-:Y:S01]  /*04e0*/  UIMAD UR5, UR7, UR5, URZ ;  /* 0x00000005070572a4 */ /* 0x008fe2000f8e02ff */
[----:B0-----:R-:W-:Y:S01]  /*04f0*/  ISETP.EQ.U32.AND P0, PT, R4, R3, PT ;  /* 0x000000030400720c */ /* 0x001fe20003f02070 */
[----:B------:R-:W-:Y:S01]  /*0500*/  IMAD.U32 R3, RZ, RZ, UR38 ;  /* 0x00000026ff037e24 */ /* 0x000fe2000f8e00ff */
[----:B----4-:R-:W-:-:S04]  /*0510*/  UIADD3 UR8, UPT, UPT, -UR8, URZ, URZ ;  /* 0x000000ff08087290 */ /* 0x010fc8000fffe1ff */
[----:B------:R-:W-:Y:S02]  /*0520*/  UISETP.NE.AND UP0, UPT, UR4, UR8, UPT ;  /* 0x000000080400728c */ /* 0x000fe4000bf05270 */
[----:B-----5:R-:W-:-:S04]  /*0530*/  UIMAD UR4, UR6, UR5, -0x7fffffff ;  /* 0x80000001060474a4 */ /* 0x020fc8000f8e0205 */
[----:B------:R-:W-:Y:S01]  /*0540*/  USEL UR4, UR4, 0x1, !UP0 ;  /* 0x0000000104047887 */ /* 0x000fe2000c000000 */
[----:B------:R-:W-:Y:S02]  /*0550*/  @P0 R2UR UR6, R8 ;  /* 0x00000000080602ca */ /* 0x000fe400000e0000 */
[----:B------:R-:W-:-:S03]  /*0560*/  @P0 R2UR UR7, R9 ;  /* 0x00000000090702ca */ /* 0x000fc600000e0000 */
[----:B------:R-:W-:Y:S01]  /*0570*/  IMAD R5, R0, UR4, RZ ;  /* 0x0000000400057c24 */ /* 0x000fe2000f8e02ff */
[----:B------:R-:W-:Y:S01]  /*0580*/  @!PT LDS RZ, [RZ] ;  /* 0x00000000fffff984 */ /* 0x000fe20000000800 */
[----:B------:R-:W-:Y:S01]  /*0590*/  @!PT LDS RZ, [RZ] ;  /* 0x00000000fffff984 */ /* 0x000fe20000000800 */
[----:B------:R-:W-:Y:S01]  /*05a0*/  @!PT LDS RZ, [RZ] ;  /* 0x00000000fffff984 */ /* 0x000fe20000000800 */
[----:B------:R-:W-:Y:S01]  /*05b0*/  @!PT LDS RZ, [RZ] ;  /* 0x00000000fffff984 */ /* 0x000fe20000000800 */
[----:B------:R-:W-:-:S00]  /*05c0*/  @P0 MEMBAR.ALL.CTA ;  /* 0x0000000000000992 */ /* 0x000fc00000008000 */
[----:B------:R-:W-:Y:S06]  /*05d0*/  @P0 MEMBAR.ALL.GPU ;  /* 0x0000000000000992 */ /* 0x000fec000000a000 */
[----:B------:R-:W-:-:S00]  /*05e0*/  @P0 ERRBAR ;  /* 0x00000000000009ab */ /* 0x000fc00000000000 */
[----:B------:R-:W-:Y:S06]  /*05f0*/  @P0 CGAERRBAR ;  /* 0x00000000000005ab */ /* 0x000fec0000000000 */
[----:B------:R-:W2:Y:S01]  /*0600*/  @P0 ATOM.E.ADD.STRONG.GPU PT, R5, desc[UR6][R2.64+0x4], R5 ;  /* 0x800004050205098a */ /* 0x000ea200081ef106 */
[----:B------:R-:W0:Y:S02]  /*0610*/  S2R R6, SR_LTMASK ;  /* 0x0000000000067919 */ /* 0x000e240000003900 */
[----:B0-----:R-:W-:-:S04]  /*0620*/  LOP3.LUT R6, R6, UR10, RZ, 0xc0, !PT ;  /* 0x0000000a06067c12 */ /* 0x001fc8000f8ec0ff */
[----:B------:R-:W0:Y:S01]  /*0630*/  POPC R7, R6 ;  /* 0x0000000600077309 */ /* 0x000e220000000000 */
[----:B--2---:R-:W0:Y:S02]  /*0640*/  SHFL.IDX PT, R0, R5, R4, 0x1f ;  /* 0x00001f0405007589 */ /* 0x004e2400000e0000 */
[----:B0-----:R-:W-:-:S07]  /*0650*/  IMAD R0, R7, UR4, R0 ;  /* 0x0000000407007c24 */ /* 0x001fce000f8e0200 */
.L_x_10:
[----:B------:R-:W-:Y:S05]  /*0660*/  YIELD ;  /* 0x0000000000007946 */ /* 0x000fea0003800000 */
[----:B------:R-:W-:Y:S02]  /*0670*/  R2UR UR4, R8 ;  /* 0x00000000080472ca */ /* 0x000fe400000e0000 */
[----:B------:R-:W-:-:S13]  /*0680*/  R2UR UR5, R9 ;  /* 0x00000000090572ca */ /* 0x000fda00000e0000 */
[----:B------:R-:W2:Y:S04]  /*0690*/  LD.E.STRONG.GPU R5, desc[UR4][R2.64+0x4] ;  /* 0x0000040402057980 */ /* 0x000ea8000c10f900 */
[----:B--2---:R-:W-:Y:S01]  /*06a0*/  CCTL.IVALL ;  /* 0x00000000ff00798f */ /* 0x004fe20002000000 */
[----:B------:R-:W-:-:S04]  /*06b0*/  LOP3.LUT R5, R5, R0, RZ, 0x3c, !PT ;  /* 0x0000000005057212 */ /* 0x000fc800078e3cff */
[----:B------:R-:W-:-:S13]  /*06c0*/  ISETP.GT.AND P0, PT, R5, -0x1, PT ;  /* 0xffffffff0500780c */ /* 0x000fda0003f04270 */
[----:B------:R-:W-:Y:S05]  /*06d0*/  @P0 BRA `(.L_x_10) ;  /* 0xfffffffc00e00947 */ /* 0x000fea000383ffff */
.L_x_9:
[----:B------:R-:W-:Y:S05]  /*06e0*/  BSYNC B0 ;  /* 0x0000000000007941 */ /* 0x000fea0003800000 */
.L_x_8:
[----:B------:R-:W-:-:S03]  /*06f0*/  UMOV UR4, 0xffffffff ;  /* 0xffffffff00047882 */ /* 0x000fc60000000000 */
[----:B------:R-:W-:Y:S05]  /*0700*/  BRA.DIV UR4, `(.L_x_11) ;  /* 0x0000000204847947 */ /* 0x000fea000b800000 */
[----:B------:R-:W-:Y:S06]  /*0710*/  BAR.SYNC.DEFER_BLOCKING 0x0 ;  /* 0x0000000000007b1d */ /* 0x000fec0000010000 */
.L_x_19:
[----:B------:R-:W-:-:S13]  /*0720*/  ISETP.NE.AND P0, PT, R16, 0x28, PT ;  /* 0x000000281000780c */ /* 0x000fda0003f05270 */
[----:B------:R-:W-:Y:S05]  /*0730*/  @!P0 BRA `(.L_x_12) ;  /* 0x00000000002c8947 */ /* 0x000fea0003800000 */
[----:B------:R-:W-:-:S13]  /*0740*/  ISETP.NE.AND P0, PT, R16, RZ, PT ;  /* 0x000000ff1000720c */ /* 0x000fda0003f05270 */
[----:B------:R-:W-:Y:S05]  /*0750*/  @P0 EXIT ;  /* 0x000000000000094d */ /* 0x000fea0003800000 */
        /* <DEDUP_REMOVED lines=8> */
.L_x_13:
[----:B------:R-:W-:Y:S05]  /*07e0*/  EXIT ;  /* 0x000000000000794d */ /* 0x000fea0003800000 */
.L_x_12:
        /* <DEDUP_REMOVED lines=8> */
.L_x_14:
[----:B------:R-:W-:Y:S05]  /*0870*/  EXIT ;  /* 0x000000000000794d */ /* 0x000fea0003800000 */
.L_x_7:
[----:B------:R-:W-:Y:S02]  /*0880*/  IMAD.MOV.U32 R14, RZ, RZ, 0x0 ;  /* 0x00000000ff0e7424 */ /* 0x000fe400078e00ff */
[----:B------:R-:W-:Y:S02]  /*0890*/  IMAD.MOV.U32 R13, RZ, RZ, 0x0 ;  /* 0x00000000ff0d7424 */ /* 0x000fe400078e00ff */
[----:B------:R-:W-:-:S07]  /*08a0*/  IMAD.MOV.U32 R15, RZ, RZ, -0x1 ;  /* 0xffffffffff0f7424 */ /* 0x000fce00078e00ff */
[----:B------:R-:W-:Y:S05]  /*08b0*/  WARPSYNC.COLLECTIVE.ALL `(.L_x_15) ;  /* 0x0000000000147948 */ /* 0x000fea0003c00000 */
[----:B------:R-:W-:-:S04]  /*08c0*/  SHF.L.U32 R13, R13, 0x10, RZ ;  /* 0x000000100d0d7819 */ /* 0x000fc800000006ff */
[----:B------:R-:W-:-:S05]  /*08d0*/  LOP3.LUT R13, R13, 0xf, R14, 0xf8, !PT ;  /* 0x0000000f0d0d7812 */ /* 0x000fca00078ef80e */
[----:B------:R0:W-:Y:S02]  /*08e0*/  BAR.SYNC.DEFER_BLOCKING R13, R13 ;  /* 0x0000000d0000731d */ /* 0x0001e40000010000 */
[----:B0-----:R-:W-:-:S04]  /*08f0*/  SHF.R.U32 R13, R13, 0x10, RZ ;  /* 0x000000100d0d7819 */ /* 0x001fc800000016ff */
[----:B------:R-:W-:Y:S05]  /*0900*/  ENDCOLLECTIVE ;  /* 0x000000000000791b */ /* 0x000fea0003800000 */
.L_x_15:
[----:B------:R-:W-:Y:S05]  /*0910*/  BRA `(.L_x_16) ;  /* 0xfffffff800a07947 */ /* 0x000fea000383ffff */
.L_x_11:
[----:B------:R-:W-:Y:S01]  /*0920*/  BSSY B0, `(.L_x_17) ;  /* 0x000000a000007945 */ /* 0x000fe20003800000 */
        /* <DEDUP_REMOVED lines=9> */
.L_x_18:
[----:B------:R-:W-:Y:S05]  /*09c0*/  BSYNC B0 ;  /* 0x0000000000007941 */ /* 0x000fea0003800000 */
.L_x_17:
[----:B------:R-:W-:Y:S05]  /*09d0*/  BRA `(.L_x_19) ;  /* 0xfffffffc00507947 */ /* 0x000fea000383ffff */
.L_x_20:
[----:B------:R-:W-:-:S00]  /*09e0*/  BRA `(.L_x_20) ;  /* 0xfffffffc00fc7947 */ /* 0x000fc0000383ffff */
[----:B------:R-:W-:-:S00]  /*09f0*/  NOP ;  /* 0x0000000000007918 */ /* 0x000fc00000000000 */
        /* <DEDUP_REMOVED lines=8> */
.L_x_21:


//--------------------- .nv.global.init           --------------------------
	.section	.nv.global.init,"aw",@progbits
.nv.global.init:
	.type		$str$2,@object
	.size		$str$2,($str - $str$2)
$str$2:
        /*0000*/ 	.byte	0x57, 0x61, 0x69, 0x74, 0x20, 0x69, 0x73, 0x20, 0x6f, 0x76, 0x65, 0x72, 0x21, 0x0a, 0x00
	.type		$str,@object
	.size		$str,($str$1 - $str)
$str:
        /*000f*/ 	.byte	0x49, 0x20, 0x61, 0x6d, 0x20, 0x66, 0x72, 0x6f, 0x6d, 0x20, 0x74, 0x68, 0x72, 0x65, 0x61, 0x64
        /*001f*/ 	.byte	0x20, 0x30, 0x0a, 0x00
	.type		$str$1,@object
	.size		$str$1,($str$3 - $str$1)
$str$1:
        /*0023*/ 	.byte	0x49, 0x20, 0x61, 0x6d, 0x20, 0x66, 0x72, 0x6f, 0x6d, 0x20, 0x74, 0x68, 0x72, 0x65, 0x61, 0x64
        /*0033*/ 	.byte	0x20, 0x34, 0x30, 0x20, 0x0a, 0x00
	.type		$str$3,@object
	.size		$str$3,($str$4 - $str$3)
$str$3:
        /*0039*/ 	.byte	0x49, 0x20, 0x61, 0x6d, 0x20, 0x61, 0x66, 0x74, 0x65, 0x72, 0x20, 0x67, 0x72, 0x69, 0x64, 0x2e
        /*0049*/ 	.byte	0x73, 0x79, 0x6e, 0x63, 0x28, 0x29, 0x20, 0x66, 0x72, 0x6f, 0x6d, 0x20, 0x74, 0x68, 0x72, 0x65
        /*0059*/ 	.byte	0x61, 0x64, 0x20, 0x30, 0x0a, 0x00
	.type		$str$4,@object
	.size		$str$4,(.L_4 - $str$4)
$str$4:
        /*005f*/ 	.byte	0x49, 0x20, 0x61, 0x6d, 0x20, 0x61, 0x66, 0x74, 0x65, 0x72, 0x20, 0x67, 0x72, 0x69, 0x64, 0x2e
        /*006f*/ 	.byte	0x73, 0x79, 0x6e, 0x63, 0x28, 0x29, 0x20, 0x66, 0x72, 0x6f, 0x6d, 0x20, 0x74, 0x68, 0x72, 0x65
        /*007f*/ 	.byte	0x61, 0x64, 0x20, 0x34, 0x30, 0x20, 0x0a, 0x00
.L_4:


//--------------------- .nv.shared.reserved.0     --------------------------
	.section	.nv.shared.reserved.0,"aw",@nobits
	.weak		__nv_reservedSMEM_offset_0_alias
	.size		__nv_reservedSMEM_offset_0_alias, 0, 64
	.other		__nv_reservedSMEM_offset_0_alias,@"STO_CUDA_RESERVED_SHARED STV_DEFAULT"
__nv_reservedSMEM_offset_0_alias:
	.zero		0
	.zero		64


//--------------------- .nv.constant0._Z13vector_squarev --------------------------
	.section	.nv.constant0._Z13vector_squarev,"a",@progbits
	.sectionflags	@""
	.align	4
.nv.constant0._Z13vector_squarev:
	.zero		896


//--------------------- SYMBOLS --------------------------

	.type		.nv.reservedSmem.offset0,@object
	.size		.nv.reservedSmem.offset0,0x4
	.type		vprintf,@function
